	.headerflags	@"EF_CUDA_TEXMODE_UNIFIED EF_CUDA_64BIT_ADDRESS EF_CUDA_SM89 EF_CUDA_VIRTUAL_SM(EF_CUDA_SM89)"
	.elftype	@"ET_EXEC"


//--------------------- .nv.info                  --------------------------
	.section	.nv.info,"",@"SHT_CUDA_INFO"
	.align	4


	//----- nvinfo : EIATTR_REGCOUNT
	.align		4
        /*0000*/ 	.byte	0x04, 0x2f
        /*0002*/ 	.short	(.L_1 - .L_0)
	.align		4
.L_0:
        /*0004*/ 	.word	index@(triton__0d1d2d345de6de)
        /*0008*/ 	.word	0x00000027


	//----- nvinfo : EIATTR_MAX_STACK_SIZE
	.align		4
.L_1:
        /*000c*/ 	.byte	0x04, 0x23
        /*000e*/ 	.short	(.L_3 - .L_2)
	.align		4
.L_2:
        /*0010*/ 	.word	index@(triton__0d1d2d345de6de)
        /*0014*/ 	.word	0x00000000


	//----- nvinfo : EIATTR_MIN_STACK_SIZE
	.align		4
.L_3:
        /*0018*/ 	.byte	0x04, 0x12
        /*001a*/ 	.short	(.L_5 - .L_4)
	.align		4
.L_4:
        /*001c*/ 	.word	index@(triton__0d1d2d345de6de)
        /*0020*/ 	.word	0x00000000


	//----- nvinfo : EIATTR_FRAME_SIZE
	.align		4
.L_5:
        /*0024*/ 	.byte	0x04, 0x11
        /*0026*/ 	.short	(.L_7 - .L_6)
	.align		4
.L_6:
        /*0028*/ 	.word	index@(triton__0d1d2d345de6de)
        /*002c*/ 	.word	0x00000000
.L_7:


//--------------------- .nv.info.triton__0d1d2d345de6de --------------------------
	.section	.nv.info.triton__0d1d2d345de6de,"",@"SHT_CUDA_INFO"
	.align	4


	//----- nvinfo : EIATTR_CUDA_API_VERSION
	.align		4
        /*0000*/ 	.byte	0x04, 0x37
        /*0002*/ 	.short	(.L_9 - .L_8)
.L_8:
        /*0004*/ 	.word	0x0000007b


	//----- nvinfo : EIATTR_PARAM_CBANK
	.align		4
.L_9:
        /*0008*/ 	.byte	0x04, 0x0a
        /*000a*/ 	.short	(.L_11 - .L_10)
	.align		4
.L_10:
        /*000c*/ 	.word	index@(.nv.constant0.triton__0d1d2d345de6de)
        /*0010*/ 	.short	0x0160
        /*0012*/ 	.short	0x0028


	//----- nvinfo : EIATTR_CBANK_PARAM_SIZE
	.align		4
.L_11:
        /*0014*/ 	.byte	0x03, 0x19
        /*0016*/ 	.short	0x0028


	//----- nvinfo : EIATTR_KPARAM_INFO
	.align		4
        /*0018*/ 	.byte	0x04, 0x17
        /*001a*/ 	.short	(.L_13 - .L_12)
.L_12:
        /*001c*/ 	.word	0x00000000
        /*0020*/ 	.short	0x0006
        /*0022*/ 	.short	0x0024
        /*0024*/ 	.byte	0x00, 0xf0, 0x11, 0x00


	//----- nvinfo : EIATTR_KPARAM_INFO
	.align		4
.L_13:
        /*0028*/ 	.byte	0x04, 0x17
        /*002a*/ 	.short	(.L_15 - .L_14)
.L_14:
        /*002c*/ 	.word	0x00000000
        /*0030*/ 	.short	0x0005
        /*0032*/ 	.short	0x0020
        /*0034*/ 	.byte	0x00, 0xf0, 0x11, 0x00


	//----- nvinfo : EIATTR_KPARAM_INFO
	.align		4
.L_15:
        /*0038*/ 	.byte	0x04, 0x17
        /*003a*/ 	.short	(.L_17 - .L_16)
.L_16:
        /*003c*/ 	.word	0x00000000
        /*0040*/ 	.short	0x0004
        /*0042*/ 	.short	0x001c
        /*0044*/ 	.byte	0x00, 0xf0, 0x11, 0x00


	//----- nvinfo : EIATTR_KPARAM_INFO
	.align		4
.L_17:
        /*0048*/ 	.byte	0x04, 0x17
        /*004a*/ 	.short	(.L_19 - .L_18)
.L_18:
        /*004c*/ 	.word	0x00000000
        /*0050*/ 	.short	0x0003
        /*0052*/ 	.short	0x0018
        /*0054*/ 	.byte	0x00, 0xf0, 0x11, 0x00


	//----- nvinfo : EIATTR_KPARAM_INFO
	.align		4
.L_19:
        /*0058*/ 	.byte	0x04, 0x17
        /*005a*/ 	.short	(.L_21 - .L_20)
.L_20:
        /*005c*/ 	.word	0x00000000
        /*0060*/ 	.short	0x0002
        /*0062*/ 	.short	0x0010
        /*0064*/ 	.byte	0x00, 0xf0, 0x21, 0x00


	//----- nvinfo : EIATTR_KPARAM_INFO
	.align		4
.L_21:
        /*0068*/ 	.byte	0x04, 0x17
        /*006a*/ 	.short	(.L_23 - .L_22)
.L_22:
        /*006c*/ 	.word	0x00000000
        /*0070*/ 	.short	0x0001
        /*0072*/ 	.short	0x0008
        /*0074*/ 	.byte	0x00, 0xf0, 0x21, 0x00


	//----- nvinfo : EIATTR_KPARAM_INFO
	.align		4
.L_23:
        /*0078*/ 	.byte	0x04, 0x17
        /*007a*/ 	.short	(.L_25 - .L_24)
.L_24:
        /*007c*/ 	.word	0x00000000
        /*0080*/ 	.short	0x0000
        /*0082*/ 	.short	0x0000
        /*0084*/ 	.byte	0x00, 0xf0, 0x21, 0x00


	//----- nvinfo : EIATTR_MAXREG_COUNT
	.align		4
.L_25:
        /*0088*/ 	.byte	0x03, 0x1b
        /*008a*/ 	.short	0x00ff


	//----- nvinfo : EIATTR_COOP_GROUP_MASK_REGIDS
	.align		4
        /*008c*/ 	.byte	0x04, 0x29
        /*008e*/ 	.short	(.L_27 - .L_26)


	//   ....[0]....
.L_26:
        /*0090*/ 	.word	0xffffffff


	//   ....[1]....
        /*0094*/ 	.word	0xffffffff


	//   ....[2]....
        /*0098*/ 	.word	0xffffffff


	//   ....[3]....
        /*009c*/ 	.word	0xffffffff


	//   ....[4]....
        /*00a0*/ 	.word	0xffffffff


	//   ....[5]....
        /*00a4*/ 	.word	0xffffffff


	//   ....[6]....
        /*00a8*/ 	.word	0xffffffff


	//   ....[7]....
        /*00ac*/ 	.word	0xffffffff


	//   ....[8]....
        /*00b0*/ 	.word	0xffffffff


	//   ....[9]....
        /*00b4*/ 	.word	0xffffffff


	//   ....[10]....
        /*00b8*/ 	.word	0xffffffff


	//   ....[11]....
        /*00bc*/ 	.word	0xffffffff


	//   ....[12]....
        /*00c0*/ 	.word	0xffffffff


	//   ....[13]....
        /*00c4*/ 	.word	0xffffffff


	//   ....[14]....
        /*00c8*/ 	.word	0xffffffff


	//   ....[15]....
        /*00cc*/ 	.word	0xffffffff


	//   ....[16]....
        /*00d0*/ 	.word	0xffffffff


	//   ....[17]....
        /*00d4*/ 	.word	0xffffffff


	//   ....[18]....
        /*00d8*/ 	.word	0xffffffff


	//   ....[19]....
        /*00dc*/ 	.word	0xffffffff


	//   ....[20]....
        /*00e0*/ 	.word	0xffffffff


	//   ....[21]....
        /*00e4*/ 	.word	0xffffffff


	//   ....[22]....
        /*00e8*/ 	.word	0xffffffff


	//   ....[23]....
        /*00ec*/ 	.word	0xffffffff


	//----- nvinfo : EIATTR_COOP_GROUP_INSTR_OFFSETS
	.align		4
.L_27:
        /*00f0*/ 	.byte	0x04, 0x28
        /*00f2*/ 	.short	(.L_29 - .L_28)


	//   ....[0]....
.L_28:
        /*00f4*/ 	.word	0x00000b50


	//   ....[1]....
        /*00f8*/ 	.word	0x00000d00


	//   ....[2]....
        /*00fc*/ 	.word	0x00000e10


	//   ....[3]....
        /*0100*/ 	.word	0x00000e80


	//   ....[4]....
        /*0104*/ 	.word	0x00000ed0


	//   ....[5]....
        /*0108*/ 	.word	0x00000f70


	//   ....[6]....
        /*010c*/ 	.word	0x00000fd0


	//   ....[7]....
        /*0110*/ 	.word	0x00001010


	//   ....[8]....
        /*0114*/ 	.word	0x000010b0


	//   ....[9]....
        /*0118*/ 	.word	0x00001120


	//   ....[10]....
        /*011c*/ 	.word	0x00001160


	//   ....[11]....
        /*0120*/ 	.word	0x00001210


	//   ....[12]....
        /*0124*/ 	.word	0x00001270


	//   ....[13]....
        /*0128*/ 	.word	0x00001360


	//   ....[14]....
        /*012c*/ 	.word	0x000013b0


	//   ....[15]....
        /*0130*/ 	.word	0x000014f0


	//   ....[16]....
        /*0134*/ 	.word	0x00001500


	//   ....[17]....
        /*0138*/ 	.word	0x00001540


	//   ....[18]....
        /*013c*/ 	.word	0x00001580


	//   ....[19]....
        /*0140*/ 	.word	0x00001610


	//   ....[20]....
        /*0144*/ 	.word	0x000016d0


	//   ....[21]....
        /*0148*/ 	.word	0x00001710


	//   ....[22]....
        /*014c*/ 	.word	0x000017e0


	//   ....[23]....
        /*0150*/ 	.word	0x00001830


	//----- nvinfo : EIATTR_EXIT_INSTR_OFFSETS
	.align		4
.L_29:
        /*0154*/ 	.byte	0x04, 0x1c
        /*0156*/ 	.short	(.L_31 - .L_30)


	//   ....[0]....
.L_30:
        /*0158*/ 	.word	0x00001a20


	//   ....[1]....
        /*015c*/ 	.word	0x00001a70


	//----- nvinfo : EIATTR_MAX_THREADS
	.align		4
.L_31:
        /*0160*/ 	.byte	0x04, 0x05
        /*0162*/ 	.short	(.L_33 - .L_32)
.L_32:
        /*0164*/ 	.word	0x00000100
        /*0168*/ 	.word	0x00000001
        /*016c*/ 	.word	0x00000001
.L_33:


//--------------------- .nv.rel.action            --------------------------
	.section	.nv.rel.action,"",@"SHT_CUDA_RELOCINFO"
	.align	8
	.sectionentsize	8
        /*0000*/ 	.byte	0x73, 0x00, 0x00, 0x00, 0x00, 0x00, 0x00, 0x00, 0x00, 0x00, 0x00, 0x11, 0x25, 0x00, 0x05, 0x36


//--------------------- .nv.constant0.triton__0d1d2d345de6de --------------------------
	.section	.nv.constant0.triton__0d1d2d345de6de,"a",@progbits
	.align	4
.nv.constant0.triton__0d1d2d345de6de:
	.zero		392


//--------------------- .text.triton__0d1d2d345de6de --------------------------
	.section	.text.triton__0d1d2d345de6de,"ax",@progbits
	.sectionflags	@"SHF_BARRIERS=1"
	.sectioninfo	@"SHI_REGISTERS=39"
	.align	128
        .global         triton__0d1d2d345de6de
        .type           triton__0d1d2d345de6de,@function
        .size           triton__0d1d2d345de6de,(.L_x_5 - triton__0d1d2d345de6de)
        .other          triton__0d1d2d345de6de,@"STO_CUDA_ENTRY STV_DEFAULT"
triton__0d1d2d345de6de:
.text.triton__0d1d2d345de6de:
[----:B------:R-:W-:-:S02]  /*0000*/  MOV R1, c[0x0][0x28] ;  /* 0x00000a0000017a02 */ /* 0x000fc40000000f00 */
[----:B------:R-:W0:Y:S01]  /*0010*/  S2R R15, SR_TID.X ;  /* 0x00000000000f7919 */ /* 0x000e220000002100 */
[----:B------:R-:W1:Y:S01]  /*0020*/  S2UR UR8, SR_CTAID.X ;  /* 0x00000000000879c3 */ /* 0x000e620000002500 */
[----:B------:R-:W-:Y:S01]  /*0030*/  ISETP.LT.AND P0, PT, RZ, c[0x0][0x184], PT ;  /* 0x00006100ff007a0c */ /* 0x000fe20003f01270 */
[----:B------:R-:W-:Y:S01]  /*0040*/  ULDC.64 UR10, c[0x0][0x118] ;  /* 0x00004600000a7ab9 */ /* 0x000fe20000000a00 */
[----:B0-----:R-:W-:Y:S01]  /*0050*/  LOP3.LUT R15, R15, 0xff, RZ, 0xc0, !PT ;  /* 0x000000ff0f0f7812 */ /* 0x001fe200078ec0ff */
[----:B-1----:R-:W-:-:S03]  /*0060*/  UISETP.GE.AND UP0, UPT, UR8, 0x2c0, UPT ;  /* 0x000002c00800788c */ /* 0x002fc6000bf06270 */
[C---:B------:R-:W-:Y:S02]  /*0070*/  SHF.L.U32 R23, R15.reuse, 0x2, RZ ;  /* 0x000000020f177819 */ /* 0x040fe400000006ff */
[C---:B------:R-:W-:Y:S02]  /*0080*/  LOP3.LUT R24, R15.reuse, 0x100, RZ, 0xfc, !PT ;  /* 0x000001000f187812 */ /* 0x040fe400078efcff */
[C---:B------:R-:W-:Y:S02]  /*0090*/  LOP3.LUT R21, R15.reuse, 0x200, RZ, 0xfc, !PT ;  /* 0x000002000f157812 */ /* 0x040fe400078efcff */
[----:B------:R-:W-:Y:S01]  /*00a0*/  LOP3.LUT R22, R15, 0x300, RZ, 0xfc, !PT ;  /* 0x000003000f167812 */ /* 0x000fe200078efcff */
[----:B------:R-:W-:Y:S05]  /*00b0*/  @P0 BRA `(.L_x_0) ;  /* 0x0000009000000947 */ /* 0x000fea0003800000 */
[----:B------:R-:W-:Y:S01]  /*00c0*/  MOV R14, RZ ;  /* 0x000000ff000e7202 */ /* 0x000fe20000000f00 */
[----:B------:R-:W-:Y:S01]  /*00d0*/  CS2R R12, SRZ ;  /* 0x00000000000c7805 */ /* 0x000fe2000001ff00 */
[----:B------:R-:W-:Y:S01]  /*00e0*/  CS2R R10, SRZ ;  /* 0x00000000000a7805 */ /* 0x000fe2000001ff00 */
[----:B------:R-:W-:Y:S01]  /*00f0*/  CS2R R8, SRZ ;  /* 0x0000000000087805 */ /* 0x000fe2000001ff00 */
[----:B------:R-:W-:Y:S01]  /*0100*/  MOV R0, RZ ;  /* 0x000000ff00007202 */ /* 0x000fe20000000f00 */
[----:B------:R-:W-:Y:S01]  /*0110*/  CS2R R18, SRZ ;  /* 0x0000000000127805 */ /* 0x000fe2000001ff00 */
[----:B------:R-:W-:-:S02]  /*0120*/  MOV R20, RZ ;  /* 0x000000ff00147202 */ /* 0x000fc40000000f00 */
[----:B------:R-:W-:Y:S01]  /*0130*/  MOV R17, RZ ;  /* 0x000000ff00117202 */ /* 0x000fe20000000f00 */
[----:B------:R-:W-:Y:S05]  /*0140*/  BRA `(.L_x_1) ;  /* 0x0000082000007947 */ /* 0x000fea0003800000 */
.L_x_0:
[----:B------:R-:W-:Y:S01]  /*0150*/  ULDC.64 UR4, c[0x0][0x178] ;  /* 0x00005e0000047ab9 */ /* 0x000fe20000000a00 */
[----:B------:R-:W-:Y:S01]  /*0160*/  MOV R20, RZ ;  /* 0x000000ff00147202 */ /* 0x000fe20000000f00 */
[----:B------:R-:W-:Y:S01]  /*0170*/  UIMAD UR4, UR4, UR5, URZ ;  /* 0x00000005040472a4 */ /* 0x000fe2000f8e023f */
[----:B------:R-:W-:Y:S01]  /*0180*/  CS2R R18, SRZ ;  /* 0x0000000000127805 */ /* 0x000fe2000001ff00 */
[----:B------:R-:W-:Y:S01]  /*0190*/  MOV R17, RZ ;  /* 0x000000ff00117202 */ /* 0x000fe20000000f00 */
[----:B------:R-:W-:Y:S01]  /*01a0*/  CS2R R10, SRZ ;  /* 0x00000000000a7805 */ /* 0x000fe2000001ff00 */
[----:B------:R-:W-:Y:S01]  /*01b0*/  UIMAD UR4, UR4, UR8, URZ ;  /* 0x00000008040472a4 */ /* 0x000fe2000f8e023f */
[----:B------:R-:W-:Y:S01]  /*01c0*/  CS2R R8, SRZ ;  /* 0x0000000000087805 */ /* 0x000fe2000001ff00 */
[----:B------:R-:W-:Y:S01]  /*01d0*/  MOV R0, RZ ;  /* 0x000000ff00007202 */ /* 0x000fe20000000f00 */
[----:B------:R-:W-:Y:S01]  /*01e0*/  CS2R R12, SRZ ;  /* 0x00000000000c7805 */ /* 0x000fe2000001ff00 */
[----:B------:R-:W-:-:S02]  /*01f0*/  MOV R14, RZ ;  /* 0x000000ff000e7202 */ /* 0x000fc40000000f00 */
[----:B------:R-:W-:Y:S01]  /*0200*/  MOV R16, UR4 ;  /* 0x0000000400107c02 */ /* 0x000fe20008000f00 */
[----:B------:R-:W-:-:S04]  /*0210*/  UMOV UR4, URZ ;  /* 0x0000003f00047c82 */ /* 0x000fc80008000000 */
[----:B------:R-:W-:-:S02]  /*0220*/  IMAD R16, R16, 0x50, R23 ;  /* 0x0000005010107824 */ /* 0x000fc400078e0217 */
.L_x_3:
[----:B------:R-:W-:Y:S02]  /*0230*/  PLOP3.LUT P0, PT, PT, PT, UP0, 0x40, 0x0 ;  /* 0x000000000000781c */ /* 0x000fe40003f0e808 */
[----:B------:R-:W-:Y:S02]  /*0240*/  IADD3 R2, R23, UR4, RZ ;  /* 0x0000000417027c10 */ /* 0x000fe4000fffe0ff */
[----:B------:R-:W-:Y:S02]  /*0250*/  IADD3 R4, R16, UR4, RZ ;  /* 0x0000000410047c10 */ /* 0x000fe4000fffe0ff */
[----:B------:R-:W-:Y:S02]  /*0260*/  ISETP.LT.AND P0, PT, R2, c[0x0][0x184], P0 ;  /* 0x0000610002007a0c */ /* 0x000fe40000701270 */
[----:B------:R-:W-:Y:S01]  /*0270*/  MOV R5, 0x2 ;  /* 0x0000000200057802 */ /* 0x000fe20000000f00 */
[----:B------:R-:W-:-:S04]  /*0280*/  CS2R R2, SRZ ;  /* 0x0000000000027805 */ /* 0x000fc8000001ff00 */
[----:B------:R-:W-:-:S06]  /*0290*/  IMAD.WIDE R4, R4, R5, c[0x0][0x160] ;  /* 0x0000580004047625 */ /* 0x000fcc00078e0205 */
[----:B------:R-:W2:Y:S01]  /*02a0*/  @P0 LDG.E.EF.64 R2, [R4.64] ;  /* 0x0000000a04020981 */ /* 0x000ea2000c0e1b00 */
[----:B------:R-:W-:Y:S02]  /*02b0*/  ISETP.NE.AND P5, PT, RZ, UR4, PT ;  /* 0x00000004ff007c0c */ /* 0x000fe4000bfa5270 */
[----:B------:R-:W-:Y:S02]  /*02c0*/  IADD3 R6, R15, UR4, RZ ;  /* 0x000000040f067c10 */ /* 0x000fe4000fffe0ff */
[----:B------:R-:W-:Y:S02]  /*02d0*/  PLOP3.LUT P4, PT, PT, PT, UP0, 0x40, 0x0 ;  /* 0x000000000000781c */ /* 0x000fe40003f8e808 */
[----:B------:R-:W-:Y:S02]  /*02e0*/  IADD3 R25, R6, 0x200, RZ ;  /* 0x0000020006197810 */ /* 0x000fe40007ffe0ff */
[----:B------:R-:W-:Y:S02]  /*02f0*/  PLOP3.LUT P3, PT, PT, PT, UP0, 0x40, 0x0 ;  /* 0x000000000000781c */ /* 0x000fe40003f6e808 */
[----:B------:R-:W-:-:S02]  /*0300*/  PLOP3.LUT P2, PT, PT, PT, UP0, 0x40, 0x0 ;  /* 0x000000000000781c */ /* 0x000fc40003f4e808 */
[C---:B------:R-:W-:Y:S02]  /*0310*/  IADD3 R7, R6.reuse, 0x100, RZ ;  /* 0x0000010006077810 */ /* 0x040fe40007ffe0ff */
[----:B------:R-:W-:Y:S02]  /*0320*/  IADD3 R26, R6, 0x300, RZ ;  /* 0x00000300061a7810 */ /* 0x000fe40007ffe0ff */
[----:B------:R-:W-:Y:S02]  /*0330*/  PLOP3.LUT P1, PT, PT, PT, UP0, 0x40, 0x0 ;  /* 0x000000000000781c */ /* 0x000fe40003f2e808 */
[----:B------:R-:W-:Y:S02]  /*0340*/  ISETP.LT.AND P4, PT, R25, c[0x0][0x184], P4 ;  /* 0x0000610019007a0c */ /* 0x000fe40002781270 */
[----:B------:R-:W-:Y:S02]  /*0350*/  ISETP.LT.AND P3, PT, R7, c[0x0][0x184], P3 ;  /* 0x0000610007007a0c */ /* 0x000fe40001f61270 */
[----:B------:R-:W-:-:S02]  /*0360*/  ISETP.LT.AND P2, PT, R26, c[0x0][0x184], P2 ;  /* 0x000061001a007a0c */ /* 0x000fc40001741270 */
[----:B------:R-:W-:Y:S02]  /*0370*/  ISETP.LT.AND P1, PT, R6, c[0x0][0x184], P1 ;  /* 0x0000610006007a0c */ /* 0x000fe40000f21270 */
[----:B------:R-:W-:Y:S02]  /*0380*/  MOV R26, 0x3f800000 ;  /* 0x3f800000001a7802 */ /* 0x000fe40000000f00 */
[----:B------:R-:W-:Y:S02]  /*0390*/  MOV R28, 0x3f800000 ;  /* 0x3f800000001c7802 */ /* 0x000fe40000000f00 */
[----:B------:R-:W-:Y:S02]  /*03a0*/  MOV R33, RZ ;  /* 0x000000ff00217202 */ /* 0x000fe40000000f00 */
[----:B------:R-:W-:Y:S02]  /*03b0*/  MOV R36, RZ ;  /* 0x000000ff00247202 */ /* 0x000fe40000000f00 */
[----:B------:R-:W-:-:S02]  /*03c0*/  MOV R31, RZ ;  /* 0x000000ff001f7202 */ /* 0x000fc40000000f00 */
[----:B------:R-:W-:Y:S02]  /*03d0*/  MOV R7, RZ ;  /* 0x000000ff00077202 */ /* 0x000fe40000000f00 */
[----:B--2---:R-:W-:Y:S02]  /*03e0*/  SEL R32, R2, RZ, P0 ;  /* 0x000000ff02207207 */ /* 0x004fe40000000000 */
[----:B------:R-:W-:Y:S02]  /*03f0*/  SEL R30, R3, RZ, P0 ;  /* 0x000000ff031e7207 */ /* 0x000fe40000000000 */
[----:B------:R-:W-:Y:S01]  /*0400*/  MOV R2, 0x3f800000 ;  /* 0x3f80000000027802 */ /* 0x000fe20000000f00 */
[----:B------:R-:W-:Y:S01]  /*0410*/  HADD2.F32 R25, -RZ, R32.H0_H0 ;  /* 0x20000020ff197230 */ /* 0x000fe20000004100 */
[----:B------:R-:W-:Y:S01]  /*0420*/  MOV R3, 0x3f800000 ;  /* 0x3f80000000037802 */ /* 0x000fe20000000f00 */
[----:B------:R-:W-:Y:S02]  /*0430*/  HADD2.F32 R27, -RZ, R30.H0_H0 ;  /* 0x2000001eff1b7230 */ /* 0x000fe40000004100 */
[----:B------:R-:W-:-:S02]  /*0440*/  HADD2.F32 R32, -RZ, R32.H1_H1 ;  /* 0x30000020ff207230 */ /* 0x000fc40000004100 */
[----:B------:R-:W-:Y:S01]  /*0450*/  HADD2.F32 R30, -RZ, R30.H1_H1 ;  /* 0x3000001eff1e7230 */ /* 0x000fe20000004100 */
[----:B------:R-:W-:Y:S05]  /*0460*/  @!P5 BRA `(.L_x_2) ;  /* 0x000003f00000d947 */ /* 0x000fea0003800000 */
[----:B------:R-:W-:Y:S01]  /*0470*/  FADD R2, R20, 1 ;  /* 0x3f80000014027421 */ /* 0x000fe20000000000 */
[----:B------:R-:W-:Y:S01]  /*0480*/  FADD R26, R19, 1 ;  /* 0x3f800000131a7421 */ /* 0x000fe20000000000 */
[----:B------:R-:W-:Y:S01]  /*0490*/  FADD R3, R18, 1 ;  /* 0x3f80000012037421 */ /* 0x000fe20000000000 */
[----:B------:R-:W-:Y:S01]  /*04a0*/  FADD R28, R17, 1 ;  /* 0x3f800000111c7421 */ /* 0x000fe20000000000 */
[----:B------:R-:W-:Y:S06]  /*04b0*/  BAR.SYNC 0x0 ;  /* 0x0000000000007b1d */ /* 0x000fec0000000000 */
[----:B------:R-:W-:Y:S01]  /*04c0*/  STS [R15.X4], R2 ;  /* 0x000000020f007388 */ /* 0x000fe20000004800 */
[----:B------:R-:W-:Y:S01]  /*04d0*/  FADD R36, R32, -R13 ;  /* 0x8000000d20247221 */ /* 0x000fe20000000000 */
[----:B------:R-:W-:-:S02]  /*04e0*/  FADD R31, R27, -R12 ;  /* 0x8000000c1b1f7221 */ /* 0x000fc40000000000 */
[----:B------:R-:W-:Y:S01]  /*04f0*/  STS [R15.X4+0x400], R26 ;  /* 0x0004001a0f007388 */ /* 0x000fe20000004800 */
[----:B------:R-:W-:-:S03]  /*0500*/  FMUL R29, R36, 0.25 ;  /* 0x3e800000241d7820 */ /* 0x000fc60000400000 */
[----:B------:R-:W-:Y:S04]  /*0510*/  STS [R15.X4+0x800], R3 ;  /* 0x000800030f007388 */ /* 0x000fe80000004800 */
[----:B------:R-:W-:Y:S04]  /*0520*/  STS [R15.X4+0xc00], R28 ;  /* 0x000c001c0f007388 */ /* 0x000fe80000004800 */
[----:B------:R-:W-:Y:S06]  /*0530*/  BAR.SYNC 0x0 ;  /* 0x0000000000007b1d */ /* 0x000fec0000000000 */
[----:B------:R-:W0:Y:S02]  /*0540*/  LDS.128 R4, [R15.X16] ;  /* 0x000000000f047984 */ /* 0x000e24000000cc00 */
[----:B0-----:R-:W-:-:S02]  /*0550*/  FSETP.GT.AND P6, PT, |R5|, 8.50705917302346158658e+37, PT ;  /* 0x7e8000000500780b */ /* 0x001fc40003fc4200 */
[----:B------:R-:W-:Y:S02]  /*0560*/  FSETP.GEU.AND P5, PT, |R5|, 1.175494350822287508e-38, PT ;  /* 0x008000000500780b */ /* 0x000fe40003fae200 */
[----:B------:R-:W-:-:S09]  /*0570*/  FSEL R29, R29, R36, P6 ;  /* 0x000000241d1d7208 */ /* 0x000fd20003000000 */
[----:B------:R-:W-:Y:S01]  /*0580*/  @P6 FMUL R5, R5, 0.25 ;  /* 0x3e80000005056820 */ /* 0x000fe20000400000 */
[C---:B------:R-:W-:Y:S01]  /*0590*/  FSETP.GT.AND P6, PT, |R6|.reuse, 8.50705917302346158658e+37, PT ;  /* 0x7e8000000600780b */ /* 0x040fe20003fc4200 */
[----:B------:R-:W-:Y:S02]  /*05a0*/  @!P5 FMUL R29, R29, 16777216 ;  /* 0x4b8000001d1dd820 */ /* 0x000fe40000400000 */
[----:B------:R-:W-:Y:S01]  /*05b0*/  @!P5 FMUL R5, R5, 16777216 ;  /* 0x4b8000000505d820 */ /* 0x000fe20000400000 */
[----:B------:R-:W-:-:S03]  /*05c0*/  FSETP.GEU.AND P5, PT, |R6|, 1.175494350822287508e-38, PT ;  /* 0x008000000600780b */ /* 0x000fc60003fae200 */
[----:B------:R-:W0:Y:S06]  /*05d0*/  MUFU.RCP R34, R5 ;  /* 0x0000000500227308 */ /* 0x000e2c0000001000 */
[----:B------:R-:W-:-:S04]  /*05e0*/  @P6 FMUL R6, R6, 0.25 ;  /* 0x3e80000006066820 */ /* 0x000fc80000400000 */
[----:B------:R-:W-:-:S04]  /*05f0*/  @!P5 FMUL R6, R6, 16777216 ;  /* 0x4b8000000606d820 */ /* 0x000fc80000400000 */
[----:B------:R-:W1:Y:S01]  /*0600*/  MUFU.RCP R33, R6 ;  /* 0x0000000600217308 */ /* 0x000e620000001000 */
[----:B0-----:R-:W-:Y:S01]  /*0610*/  FFMA R29, R34, R29, R13 ;  /* 0x0000001d221d7223 */ /* 0x001fe2000000000d */
[----:B------:R-:W-:-:S03]  /*0620*/  FMUL R34, R31, 0.25 ;  /* 0x3e8000001f227820 */ /* 0x000fc60000400000 */
[----:B------:R-:W-:Y:S02]  /*0630*/  FADD R5, R32, -R29 ;  /* 0x8000001d20057221 */ /* 0x000fe40000000000 */
[----:B------:R-:W-:Y:S02]  /*0640*/  FSEL R34, R34, R31, P6 ;  /* 0x0000001f22227208 */ /* 0x000fe40003000000 */
[C---:B------:R-:W-:Y:S01]  /*0650*/  FSETP.GT.AND P6, PT, |R7|.reuse, 8.50705917302346158658e+37, PT ;  /* 0x7e8000000700780b */ /* 0x040fe20003fc4200 */
[----:B------:R-:W-:Y:S02]  /*0660*/  FFMA R36, R36, R5, R9 ;  /* 0x0000000524247223 */ /* 0x000fe40000000009 */
[----:B------:R-:W-:Y:S01]  /*0670*/  @!P5 FMUL R34, R34, 16777216 ;  /* 0x4b8000002222d820 */ /* 0x000fe20000400000 */
[----:B------:R-:W-:-:S03]  /*0680*/  FSETP.GEU.AND P5, PT, |R7|, 1.175494350822287508e-38, PT ;  /* 0x008000000700780b */ /* 0x000fc60003fae200 */
[----:B-1----:R-:W-:Y:S01]  /*0690*/  FFMA R34, R33, R34, R12 ;  /* 0x0000002221227223 */ /* 0x002fe2000000000c */
[----:B------:R-:W-:-:S04]  /*06a0*/  FADD R33, R30, -R11 ;  /* 0x8000000b1e217221 */ /* 0x000fc80000000000 */
[----:B------:R-:W-:Y:S01]  /*06b0*/  FMUL R32, R33, 0.25 ;  /* 0x3e80000021207820 */ /* 0x000fe20000400000 */
[----:B------:R-:W-:-:S04]  /*06c0*/  @P6 FMUL R7, R7, 0.25 ;  /* 0x3e80000007076820 */ /* 0x000fc80000400000 */
[----:B------:R-:W-:Y:S01]  /*06d0*/  @!P5 FMUL R7, R7, 16777216 ;  /* 0x4b8000000707d820 */ /* 0x000fe20000400000 */
[----:B------:R-:W-:Y:S02]  /*06e0*/  FSEL R5, R32, R33, P6 ;  /* 0x0000002120057208 */ /* 0x000fe40003000000 */
[C---:B------:R-:W-:Y:S01]  /*06f0*/  FSETP.GT.AND P6, PT, |R4|.reuse, 8.50705917302346158658e+37, PT ;  /* 0x7e8000000400780b */ /* 0x040fe20003fc4200 */
[----:B------:R-:W0:Y:S01]  /*0700*/  MUFU.RCP R6, R7 ;  /* 0x0000000700067308 */ /* 0x000e220000001000 */
[----:B------:R-:W-:Y:S01]  /*0710*/  MOV R32, R29 ;  /* 0x0000001d00207202 */ /* 0x000fe20000000f00 */
[----:B------:R-:W-:Y:S01]  /*0720*/  @!P5 FMUL R5, R5, 16777216 ;  /* 0x4b8000000505d820 */ /* 0x000fe20000400000 */
[----:B------:R-:W-:-:S09]  /*0730*/  FSETP.GEU.AND P5, PT, |R4|, 1.175494350822287508e-38, PT ;  /* 0x008000000400780b */ /* 0x000fd20003fae200 */
[----:B------:R-:W-:Y:S01]  /*0740*/  @P6 FMUL R4, R4, 0.25 ;  /* 0x3e80000004046820 */ /* 0x000fe20000400000 */
[----:B0-----:R-:W-:-:S03]  /*0750*/  FFMA R5, R6, R5, R11 ;  /* 0x0000000506057223 */ /* 0x001fc6000000000b */
[----:B------:R-:W-:Y:S01]  /*0760*/  @!P5 FMUL R4, R4, 16777216 ;  /* 0x4b8000000404d820 */ /* 0x000fe20000400000 */
[----:B------:R-:W-:Y:S01]  /*0770*/  FADD R6, R27, -R34 ;  /* 0x800000221b067221 */ /* 0x000fe20000000000 */
[----:B------:R-:W-:Y:S02]  /*0780*/  FADD R27, R25, -R14 ;  /* 0x8000000e191b7221 */ /* 0x000fe40000000000 */
[----:B------:R-:W0:Y:S01]  /*0790*/  MUFU.RCP R7, R4 ;  /* 0x0000000400077308 */ /* 0x000e220000001000 */
[----:B------:R-:W-:Y:S01]  /*07a0*/  FFMA R31, R31, R6, R8 ;  /* 0x000000061f1f7223 */ /* 0x000fe20000000008 */
[----:B------:R-:W-:-:S05]  /*07b0*/  FMUL R6, R27, 0.25 ;  /* 0x3e8000001b067820 */ /* 0x000fca0000400000 */
[----:B------:R-:W-:-:S05]  /*07c0*/  FSEL R6, R6, R27, P6 ;  /* 0x0000001b06067208 */ /* 0x000fca0003000000 */
[----:B------:R-:W-:-:S04]  /*07d0*/  @!P5 FMUL R6, R6, 16777216 ;  /* 0x4b8000000606d820 */ /* 0x000fc80000400000 */
[----:B0-----:R-:W-:Y:S01]  /*07e0*/  FFMA R6, R7, R6, R14 ;  /* 0x0000000607067223 */ /* 0x001fe2000000000e */
[----:B------:R-:W-:Y:S01]  /*07f0*/  FADD R7, R30, -R5 ;  /* 0x800000051e077221 */ /* 0x000fe20000000000 */
[----:B------:R-:W-:Y:S02]  /*0800*/  MOV R30, R5 ;  /* 0x00000005001e7202 */ /* 0x000fe40000000f00 */
[----:B------:R-:W-:Y:S01]  /*0810*/  FADD R25, R25, -R6 ;  /* 0x8000000619197221 */ /* 0x000fe20000000000 */
[----:B------:R-:W-:-:S03]  /*0820*/  FFMA R7, R33, R7, R0 ;  /* 0x0000000721077223 */ /* 0x000fc60000000000 */
[----:B------:R-:W-:Y:S01]  /*0830*/  FFMA R33, R27, R25, R10 ;  /* 0x000000191b217223 */ /* 0x000fe2000000000a */
[----:B------:R-:W-:Y:S02]  /*0840*/  MOV R27, R34 ;  /* 0x00000022001b7202 */ /* 0x000fe40000000f00 */
[----:B------:R-:W-:-:S03]  /*0850*/  MOV R25, R6 ;  /* 0x0000000600197202 */ /* 0x000fc60000000f00 */
.L_x_2:
[----:B------:R-:W-:Y:S01]  /*0860*/  UIADD3 UR4, UR4, 0x400, URZ ;  /* 0x0000040004047890 */ /* 0x000fe2000fffe03f */
[----:B------:R-:W-:Y:S01]  /*0870*/  FSEL R14, R25, R14, P0 ;  /* 0x0000000e190e7208 */ /* 0x000fe20000000000 */
[----:B------:R-:W-:Y:S01]  /*0880*/  ULDC UR5, c[0x0][0x184] ;  /* 0x0000610000057ab9 */ /* 0x000fe20000000800 */
[----:B------:R-:W-:Y:S01]  /*0890*/  FSEL R13, R32, R13, P0 ;  /* 0x0000000d200d7208 */ /* 0x000fe20000000000 */
[----:B------:R-:W-:Y:S01]  /*08a0*/  UISETP.GE.AND UP1, UPT, UR4, UR5, UPT ;  /* 0x000000050400728c */ /* 0x000fe2000bf26270 */
[----:B------:R-:W-:Y:S02]  /*08b0*/  FSEL R12, R27, R12, P0 ;  /* 0x0000000c1b0c7208 */ /* 0x000fe40000000000 */
[----:B------:R-:W-:-:S02]  /*08c0*/  FSEL R11, R30, R11, P0 ;  /* 0x0000000b1e0b7208 */ /* 0x000fc40000000000 */
[----:B------:R-:W-:Y:S02]  /*08d0*/  FSEL R10, R33, R10, P0 ;  /* 0x0000000a210a7208 */ /* 0x000fe40000000000 */
[----:B------:R-:W-:Y:S02]  /*08e0*/  PLOP3.LUT P5, PT, PT, PT, UP1, 0x80, 0x0 ;  /* 0x000000000000781c */ /* 0x000fe40003faf018 */
[----:B------:R-:W-:Y:S02]  /*08f0*/  FSEL R9, R36, R9, P0 ;  /* 0x0000000924097208 */ /* 0x000fe40000000000 */
[----:B------:R-:W-:Y:S02]  /*0900*/  FSEL R8, R31, R8, P0 ;  /* 0x000000081f087208 */ /* 0x000fe40000000000 */
[----:B------:R-:W-:Y:S02]  /*0910*/  FSEL R0, R7, R0, P0 ;  /* 0x0000000007007208 */ /* 0x000fe40000000000 */
[----:B------:R-:W-:-:S02]  /*0920*/  FSEL R20, R2, R20, P1 ;  /* 0x0000001402147208 */ /* 0x000fc40000800000 */
[----:B------:R-:W-:Y:S02]  /*0930*/  FSEL R19, R26, R19, P3 ;  /* 0x000000131a137208 */ /* 0x000fe40001800000 */
[----:B------:R-:W-:Y:S02]  /*0940*/  FSEL R18, R3, R18, P4 ;  /* 0x0000001203127208 */ /* 0x000fe40002000000 */
[----:B------:R-:W-:Y:S01]  /*0950*/  FSEL R17, R28, R17, P2 ;  /* 0x000000111c117208 */ /* 0x000fe20001000000 */
[----:B------:R-:W-:Y:S05]  /*0960*/  @!P5 BRA `(.L_x_3) ;  /* 0xfffff8c00000d947 */ /* 0x000fea000383ffff */
.L_x_1:
[----:B------:R-:W-:Y:S06]  /*0970*/  BAR.SYNC 0x0 ;  /* 0x0000000000007b1d */ /* 0x000fec0000000000 */
[----:B------:R-:W-:Y:S01]  /*0980*/  STS [R15.X4], R20 ;  /* 0x000000140f007388 */ /* 0x000fe20000004800 */
[----:B------:R-:W-:Y:S01]  /*0990*/  FADD R13, -R14, R13 ;  /* 0x0000000d0e0d7221 */ /* 0x000fe20000000100 */
[----:B------:R-:W-:-:S02]  /*09a0*/  UMOV UR9, 0x4 ;  /* 0x0000000400097882 */ /* 0x000fc40000000000 */
[----:B------:R-:W-:Y:S01]  /*09b0*/  STS [R24.X4], R19 ;  /* 0x0000001318007388 */ /* 0x000fe20000004800 */
[----:B------:R-:W-:Y:S02]  /*09c0*/  ULDC.64 UR4, c[0x0][0x168] ;  /* 0x00005a0000047ab9 */ /* 0x000fe40000000a00 */
[----:B------:R-:W-:Y:S01]  /*09d0*/  UIMAD.WIDE UR4, UR8, UR9, UR4 ;  /* 0x00000009080472a5 */ /* 0x000fe2000f8e0204 */
[----:B------:R-:W-:Y:S01]  /*09e0*/  STS [R21.X4], R18 ;  /* 0x0000001215007388 */ /* 0x000fe20000004800 */
[----:B------:R-:W-:Y:S02]  /*09f0*/  ULDC.64 UR6, c[0x0][0x170] ;  /* 0x00005c0000067ab9 */ /* 0x000fe40000000a00 */
[----:B------:R-:W-:Y:S01]  /*0a00*/  UIMAD.WIDE UR6, UR8, UR9, UR6 ;  /* 0x00000009080672a5 */ /* 0x000fe2000f8e0206 */
[----:B------:R-:W-:Y:S04]  /*0a10*/  STS [R22.X4], R17 ;  /* 0x0000001116007388 */ /* 0x000fe80000004800 */
[----:B------:R-:W-:Y:S06]  /*0a20*/  BAR.SYNC 0x0 ;  /* 0x0000000000007b1d */ /* 0x000fec0000000000 */
[----:B------:R-:W0:Y:S02]  /*0a30*/  LDS.128 R4, [R23.X4] ;  /* 0x0000000017047984 */ /* 0x000e240000004c00 */
[----:B0-----:R-:W-:-:S04]  /*0a40*/  FADD R3, R4, R5 ;  /* 0x0000000504037221 */ /* 0x001fc80000000000 */
[C---:B------:R-:W-:Y:S01]  /*0a50*/  FMUL R2, R3.reuse, 0.25 ;  /* 0x3e80000003027820 */ /* 0x040fe20000400000 */
[----:B------:R-:W-:Y:S06]  /*0a60*/  BAR.SYNC 0x0 ;  /* 0x0000000000007b1d */ /* 0x000fec0000000000 */
[C---:B------:R-:W-:Y:S01]  /*0a70*/  FSETP.GEU.AND P3, PT, |R3|.reuse, 1.175494350822287508e-38, PT ;  /* 0x008000000300780b */ /* 0x040fe20003f6e200 */
[----:B------:R-:W-:Y:S01]  /*0a80*/  FADD R16, R6, R3 ;  /* 0x0000000306107221 */ /* 0x000fe20000000000 */
[----:B------:R-:W-:-:S03]  /*0a90*/  FSETP.GT.AND P0, PT, |R3|, 8.50705917302346158658e+37, PT ;  /* 0x7e8000000300780b */ /* 0x000fc60003f04200 */
[----:B------:R-:W-:Y:S01]  /*0aa0*/  FMUL R17, R16, 0.25 ;  /* 0x3e80000010117820 */ /* 0x000fe20000400000 */
[----:B------:R-:W-:Y:S01]  /*0ab0*/  FSEL R20, R2, R3, P0 ;  /* 0x0000000302147208 */ /* 0x000fe20000000000 */
[----:B------:R-:W-:Y:S01]  /*0ac0*/  FADD R2, R7, R16 ;  /* 0x0000001007027221 */ /* 0x000fe20000000000 */
[C---:B------:R-:W-:Y:S02]  /*0ad0*/  FSETP.GEU.AND P4, PT, |R16|.reuse, 1.175494350822287508e-38, PT ;  /* 0x008000001000780b */ /* 0x040fe40003f8e200 */
[----:B------:R-:W-:Y:S01]  /*0ae0*/  FSETP.GT.AND P1, PT, |R16|, 8.50705917302346158658e+37, PT ;  /* 0x7e8000001000780b */ /* 0x000fe20003f24200 */
[C---:B------:R-:W-:Y:S01]  /*0af0*/  FMUL R19, R2.reuse, 0.25 ;  /* 0x3e80000002137820 */ /* 0x040fe20000400000 */
[----:B------:R-:W-:Y:S01]  /*0b00*/  FSETP.GEU.AND P5, PT, |R2|, 1.175494350822287508e-38, PT ;  /* 0x008000000200780b */ /* 0x000fe20003fae200 */
[----:B------:R-:W-:Y:S01]  /*0b10*/  @!P3 FMUL R20, R20, 16777216 ;  /* 0x4b8000001414b820 */ /* 0x000fe20000400000 */
[----:B------:R-:W-:Y:S01]  /*0b20*/  FSEL R18, R17, R16, P1 ;  /* 0x0000001011127208 */ /* 0x000fe20000800000 */
[----:B------:R-:W-:Y:S01]  /*0b30*/  @P0 FMUL R5, R5, 0.25 ;  /* 0x3e80000005050820 */ /* 0x000fe20000400000 */
[----:B------:R-:W-:Y:S01]  /*0b40*/  FSETP.GT.AND P2, PT, |R2|, 8.50705917302346158658e+37, PT ;  /* 0x7e8000000200780b */ /* 0x000fe20003f44200 */
[----:B------:R-:W0:Y:S01]  /*0b50*/  SHFL.BFLY PT, R17, R2, 0x10, 0x1f ;  /* 0x0e001f0002117f89 */ /* 0x000e2200000e0000 */
[----:B------:R-:W-:Y:S01]  /*0b60*/  FSETP.NEU.AND P0, PT, R3, RZ, PT ;  /* 0x000000ff0300720b */ /* 0x000fe20003f0d000 */
[----:B------:R-:W1:Y:S01]  /*0b70*/  MUFU.RCP R20, R20 ;  /* 0x0000001400147308 */ /* 0x000e620000001000 */
[----:B------:R-:W-:Y:S01]  /*0b80*/  FSEL R22, R19, R2, P2 ;  /* 0x0000000213167208 */ /* 0x000fe20001000000 */
[----:B------:R-:W-:Y:S01]  /*0b90*/  @!P4 FMUL R18, R18, 16777216 ;  /* 0x4b8000001212c820 */ /* 0x000fe20000400000 */
[----:B------:R-:W-:Y:S01]  /*0ba0*/  @!P3 FMUL R5, R5, 16777216 ;  /* 0x4b8000000505b820 */ /* 0x000fe20000400000 */
[----:B------:R-:W-:Y:S01]  /*0bb0*/  @P1 FMUL R6, R6, 0.25 ;  /* 0x3e80000006061820 */ /* 0x000fe20000400000 */
[----:B------:R-:W-:Y:S01]  /*0bc0*/  FMUL R19, R13, R13 ;  /* 0x0000000d0d137220 */ /* 0x000fe20000400000 */
[----:B------:R-:W-:Y:S01]  /*0bd0*/  @!P5 FMUL R22, R22, 16777216 ;  /* 0x4b8000001616d820 */ /* 0x000fe20000400000 */
[----:B------:R-:W-:Y:S01]  /*0be0*/  FSETP.NEU.AND P1, PT, R2, RZ, PT ;  /* 0x000000ff0200720b */ /* 0x000fe20003f2d000 */
[----:B------:R-:W2:Y:S01]  /*0bf0*/  MUFU.RCP R21, R18 ;  /* 0x0000001200157308 */ /* 0x000ea20000001000 */
[----:B------:R-:W-:Y:S01]  /*0c00*/  @!P4 FMUL R6, R6, 16777216 ;  /* 0x4b8000000606c820 */ /* 0x000fe20000400000 */
[----:B------:R-:W-:Y:S01]  /*0c10*/  @P2 FMUL R7, R7, 0.25 ;  /* 0x3e80000007072820 */ /* 0x000fe20000400000 */
[----:B------:R-:W-:-:S03]  /*0c20*/  FMUL R19, R4, R19 ;  /* 0x0000001304137220 */ /* 0x000fc60000400000 */
[----:B------:R-:W-:Y:S01]  /*0c30*/  @!P5 FMUL R7, R7, 16777216 ;  /* 0x4b8000000707d820 */ /* 0x000fe20000400000 */
[----:B-1----:R-:W-:Y:S01]  /*0c40*/  FMUL R20, R20, R5 ;  /* 0x0000000514147220 */ /* 0x002fe20000400000 */
[----:B------:R-:W1:Y:S01]  /*0c50*/  MUFU.RCP R22, R22 ;  /* 0x0000001600167308 */ /* 0x000e620000001000 */
[----:B------:R-:W-:-:S03]  /*0c60*/  FADD R5, R10, R9 ;  /* 0x000000090a057221 */ /* 0x000fc60000000000 */
[----:B------:R-:W-:Y:S01]  /*0c70*/  FSEL R20, R20, RZ, P0 ;  /* 0x000000ff14147208 */ /* 0x000fe20000000000 */
[----:B0-----:R-:W-:Y:S01]  /*0c80*/  FADD R4, R2, R17 ;  /* 0x0000001102047221 */ /* 0x001fe20000000000 */
[----:B------:R-:W-:Y:S01]  /*0c90*/  FSETP.NEU.AND P0, PT, R16, RZ, PT ;  /* 0x000000ff1000720b */ /* 0x000fe20003f0d000 */
[----:B--2---:R-:W-:Y:S02]  /*0ca0*/  FMUL R21, R21, R6 ;  /* 0x0000000615157220 */ /* 0x004fe40000400000 */
[----:B------:R-:W-:Y:S01]  /*0cb0*/  FFMA R13, R13, R20, R14 ;  /* 0x000000140d0d7223 */ /* 0x000fe2000000000e */
[----:B------:R-:W-:Y:S01]  /*0cc0*/  FSETP.GEU.AND P2, PT, |R4|, 1.175494350822287508e-38, PT ;  /* 0x008000000400780b */ /* 0x000fe20003f4e200 */
[----:B------:R-:W-:Y:S01]  /*0cd0*/  FFMA R19, R20, R19, R5 ;  /* 0x0000001314137223 */ /* 0x000fe20000000005 */
[----:B------:R-:W-:Y:S01]  /*0ce0*/  FSEL R21, R21, RZ, P0 ;  /* 0x000000ff15157208 */ /* 0x000fe20000000000 */
[----:B------:R-:W-:Y:S01]  /*0cf0*/  FADD R12, -R13, R12 ;  /* 0x0000000c0d0c7221 */ /* 0x000fe20000000100 */
[----:B------:R-:W0:Y:S01]  /*0d00*/  SHFL.BFLY PT, R5, R4, 0x8, 0x1f ;  /* 0x0d001f0004057f89 */ /* 0x000e2200000e0000 */
[----:B------:R-:W-:Y:S01]  /*0d10*/  FSETP.GT.AND P0, PT, |R4|, 8.50705917302346158658e+37, PT ;  /* 0x7e8000000400780b */ /* 0x000fe20003f04200 */
[----:B-1----:R-:W-:Y:S01]  /*0d20*/  FMUL R22, R22, R7 ;  /* 0x0000000716167220 */ /* 0x002fe20000400000 */
[----:B------:R-:W-:Y:S01]  /*0d30*/  FFMA R6, R12, R21, R13 ;  /* 0x000000150c067223 */ /* 0x000fe2000000000d */
[----:B------:R-:W-:Y:S01]  /*0d40*/  FMUL R7, R4, 0.25 ;  /* 0x3e80000004077820 */ /* 0x000fe20000400000 */
[----:B------:R-:W-:Y:S01]  /*0d50*/  FMUL R12, R12, R12 ;  /* 0x0000000c0c0c7220 */ /* 0x000fe20000400000 */
[----:B------:R-:W-:Y:S01]  /*0d60*/  FADD R10, R19, R8 ;  /* 0x00000008130a7221 */ /* 0x000fe20000000000 */
[----:B------:R-:W-:Y:S01]  /*0d70*/  FSEL R22, R22, RZ, P1 ;  /* 0x000000ff16167208 */ /* 0x000fe20000800000 */
[----:B------:R-:W-:Y:S01]  /*0d80*/  FADD R11, -R6, R11 ;  /* 0x0000000b060b7221 */ /* 0x000fe20000000100 */
[----:B------:R-:W-:Y:S01]  /*0d90*/  FSEL R13, R7, R4, P0 ;  /* 0x00000004070d7208 */ /* 0x000fe20000000000 */
[----:B------:R-:W-:Y:S01]  /*0da0*/  FMUL R12, R3, R12 ;  /* 0x0000000c030c7220 */ /* 0x000fe20000400000 */
[----:B------:R-:W-:Y:S01]  /*0db0*/  FSETP.NEU.AND P1, PT, R4, RZ, PT ;  /* 0x000000ff0400720b */ /* 0x000fe20003f2d000 */
[C---:B------:R-:W-:Y:S01]  /*0dc0*/  FFMA R7, R11.reuse, R22, R6 ;  /* 0x000000160b077223 */ /* 0x040fe20000000006 */
[----:B------:R-:W-:Y:S01]  /*0dd0*/  FMUL R11, R11, R11 ;  /* 0x0000000b0b0b7220 */ /* 0x000fe20000400000 */
[----:B------:R-:W-:Y:S01]  /*0de0*/  @!P2 FMUL R13, R13, 16777216 ;  /* 0x4b8000000d0da820 */ /* 0x000fe20000400000 */
[----:B------:R-:W-:Y:S01]  /*0df0*/  FFMA R21, R21, R12, R10 ;  /* 0x0000000c15157223 */ /* 0x000fe2000000000a */
[----:B------:R-:W-:Y:S01]  /*0e00*/  @P0 FMUL R17, R17, 0.25 ;  /* 0x3e80000011110820 */ /* 0x000fe20000400000 */
[----:B------:R-:W1:Y:S01]  /*0e10*/  SHFL.BFLY PT, R10, R7, 0x10, 0x1f ;  /* 0x0e001f00070a7f89 */ /* 0x000e6200000e0000 */
[----:B------:R-:W2:Y:S01]  /*0e20*/  MUFU.RCP R6, R13 ;  /* 0x0000000d00067308 */ /* 0x000ea20000001000 */
[----:B------:R-:W-:Y:S01]  /*0e30*/  FADD R21, R21, R0 ;  /* 0x0000000015157221 */ /* 0x000fe20000000000 */
[----:B------:R-:W-:Y:S01]  /*0e40*/  FMUL R11, R16, R11 ;  /* 0x0000000b100b7220 */ /* 0x000fe20000400000 */
[----:B------:R-:W-:-:S03]  /*0e50*/  @!P2 FMUL R17, R17, 16777216 ;  /* 0x4b8000001111a820 */ /* 0x000fc60000400000 */
[----:B------:R-:W-:Y:S01]  /*0e60*/  FFMA R11, R22, R11, R21 ;  /* 0x0000000b160b7223 */ /* 0x000fe20000000015 */
[----:B0-----:R-:W-:-:S04]  /*0e70*/  FADD R3, R4, R5 ;  /* 0x0000000504037221 */ /* 0x001fc80000000000 */
[----:B------:R-:W0:Y:S01]  /*0e80*/  SHFL.BFLY PT, R12, R11, 0x10, 0x1f ;  /* 0x0e001f000b0c7f89 */ /* 0x000e2200000e0000 */
[C---:B------:R-:W-:Y:S01]  /*0e90*/  FSETP.GEU.AND P2, PT, |R3|.reuse, 1.175494350822287508e-38, PT ;  /* 0x008000000300780b */ /* 0x040fe20003f4e200 */
[C---:B------:R-:W-:Y:S01]  /*0ea0*/  FMUL R14, R3.reuse, 0.25 ;  /* 0x3e800000030e7820 */ /* 0x040fe20000400000 */
[----:B------:R-:W-:Y:S01]  /*0eb0*/  FSETP.GT.AND P0, PT, |R3|, 8.50705917302346158658e+37, PT ;  /* 0x7e8000000300780b */ /* 0x000fe20003f04200 */
[----:B--2---:R-:W-:Y:S02]  /*0ec0*/  FMUL R17, R6, R17 ;  /* 0x0000001106117220 */ /* 0x004fe40000400000 */
[----:B------:R-:W2:Y:S01]  /*0ed0*/  SHFL.BFLY PT, R6, R3, 0x4, 0x1f ;  /* 0x0c801f0003067f89 */ /* 0x000ea200000e0000 */
[----:B------:R-:W-:Y:S02]  /*0ee0*/  FSEL R14, R14, R3, P0 ;  /* 0x000000030e0e7208 */ /* 0x000fe40000000000 */
[----:B------:R-:W-:Y:S01]  /*0ef0*/  FSEL R17, R17, RZ, P1 ;  /* 0x000000ff11117208 */ /* 0x000fe20000800000 */
[----:B-1----:R-:W-:Y:S01]  /*0f00*/  FADD R10, -R7, R10 ;  /* 0x0000000a070a7221 */ /* 0x002fe20000000100 */
[----:B------:R-:W-:-:S03]  /*0f10*/  FSETP.NEU.AND P1, PT, R3, RZ, PT ;  /* 0x000000ff0300720b */ /* 0x000fc60003f2d000 */
[----:B------:R-:W-:Y:S01]  /*0f20*/  @!P2 FMUL R14, R14, 16777216 ;  /* 0x4b8000000e0ea820 */ /* 0x000fe20000400000 */
[C---:B------:R-:W-:Y:S01]  /*0f30*/  FFMA R7, R10.reuse, R17, R7 ;  /* 0x000000110a077223 */ /* 0x040fe20000000007 */
[----:B------:R-:W-:Y:S01]  /*0f40*/  FMUL R13, R10, R10 ;  /* 0x0000000a0a0d7220 */ /* 0x000fe20000400000 */
[----:B------:R-:W-:-:S03]  /*0f50*/  @P0 FMUL R5, R5, 0.25 ;  /* 0x3e80000005050820 */ /* 0x000fc60000400000 */
[----:B------:R-:W1:Y:S01]  /*0f60*/  MUFU.RCP R14, R14 ;  /* 0x0000000e000e7308 */ /* 0x000e620000001000 */
[----:B------:R-:W3:Y:S01]  /*0f70*/  SHFL.BFLY PT, R10, R7, 0x8, 0x1f ;  /* 0x0d001f00070a7f89 */ /* 0x000ee200000e0000 */
[----:B------:R-:W-:Y:S01]  /*0f80*/  FMUL R13, R2, R13 ;  /* 0x0000000d020d7220 */ /* 0x000fe20000400000 */
[----:B------:R-:W-:Y:S01]  /*0f90*/  @!P2 FMUL R5, R5, 16777216 ;  /* 0x4b8000000505a820 */ /* 0x000fe20000400000 */
[----:B0-----:R-:W-:-:S04]  /*0fa0*/  FADD R12, R11, R12 ;  /* 0x0000000c0b0c7221 */ /* 0x001fc80000000000 */
[----:B------:R-:W-:Y:S01]  /*0fb0*/  FFMA R12, R17, R13, R12 ;  /* 0x0000000d110c7223 */ /* 0x000fe2000000000c */
[----:B--2---:R-:W-:-:S04]  /*0fc0*/  FADD R2, R3, R6 ;  /* 0x0000000603027221 */ /* 0x004fc80000000000 */
[----:B------:R-:W0:Y:S01]  /*0fd0*/  SHFL.BFLY PT, R11, R12, 0x8, 0x1f ;  /* 0x0d001f000c0b7f89 */ /* 0x000e2200000e0000 */
[----:B------:R-:W-:Y:S01]  /*0fe0*/  FMUL R17, R2, 0.25 ;  /* 0x3e80000002117820 */ /* 0x000fe20000400000 */
[----:B-1----:R-:W-:Y:S01]  /*0ff0*/  FMUL R13, R14, R5 ;  /* 0x000000050e0d7220 */ /* 0x002fe20000400000 */
[C---:B------:R-:W-:Y:S01]  /*1000*/  FSETP.GEU.AND P2, PT, |R2|.reuse, 1.175494350822287508e-38, PT ;  /* 0x008000000200780b */ /* 0x040fe20003f4e200 */
[----:B------:R-:W1:Y:S01]  /*1010*/  SHFL.BFLY PT, R5, R2, 0x2, 0x1f ;  /* 0x0c401f0002057f89 */ /* 0x000e6200000e0000 */
[C---:B------:R-:W-:Y:S02]  /*1020*/  FSETP.GT.AND P0, PT, |R2|.reuse, 8.50705917302346158658e+37, PT ;  /* 0x7e8000000200780b */ /* 0x040fe40003f04200 */
[----:B------:R-:W-:Y:S02]  /*1030*/  FSEL R13, R13, RZ, P1 ;  /* 0x000000ff0d0d7208 */ /* 0x000fe40000800000 */
[----:B------:R-:W-:Y:S01]  /*1040*/  FSEL R14, R17, R2, P0 ;  /* 0x00000002110e7208 */ /* 0x000fe20000000000 */
[----:B---3--:R-:W-:Y:S01]  /*1050*/  FADD R10, -R7, R10 ;  /* 0x0000000a070a7221 */ /* 0x008fe20000000100 */
[----:B------:R-:W-:-:S03]  /*1060*/  FSETP.NEU.AND P1, PT, R2, RZ, PT ;  /* 0x000000ff0200720b */ /* 0x000fc60003f2d000 */
[C---:B------:R-:W-:Y:S01]  /*1070*/  FFMA R7, R10.reuse, R13, R7 ;  /* 0x0000000d0a077223 */ /* 0x040fe20000000007 */
[----:B------:R-:W-:Y:S01]  /*1080*/  FMUL R17, R10, R10 ;  /* 0x0000000a0a117220 */ /* 0x000fe20000400000 */
[----:B------:R-:W-:Y:S02]  /*1090*/  @!P2 FMUL R14, R14, 16777216 ;  /* 0x4b8000000e0ea820 */ /* 0x000fe40000400000 */
[----:B------:R-:W-:Y:S01]  /*10a0*/  @P0 FMUL R6, R6, 0.25 ;  /* 0x3e80000006060820 */ /* 0x000fe20000400000 */
[----:B------:R-:W2:Y:S01]  /*10b0*/  SHFL.BFLY PT, R10, R7, 0x4, 0x1f ;  /* 0x0c801f00070a7f89 */ /* 0x000ea200000e0000 */
[----:B------:R-:W-:Y:S01]  /*10c0*/  FMUL R17, R4, R17 ;  /* 0x0000001104117220 */ /* 0x000fe20000400000 */
[----:B------:R-:W3:Y:S01]  /*10d0*/  MUFU.RCP R19, R14 ;  /* 0x0000000e00137308 */ /* 0x000ee20000001000 */
[----:B0-----:R-:W-:Y:S01]  /*10e0*/  FADD R12, R12, R11 ;  /* 0x0000000b0c0c7221 */ /* 0x001fe20000000000 */
[----:B------:R-:W-:-:S03]  /*10f0*/  @!P2 FMUL R6, R6, 16777216 ;  /* 0x4b8000000606a820 */ /* 0x000fc60000400000 */
[----:B------:R-:W-:Y:S01]  /*1100*/  FFMA R12, R13, R17, R12 ;  /* 0x000000110d0c7223 */ /* 0x000fe2000000000c */
[----:B-1----:R-:W-:-:S04]  /*1110*/  FADD R4, R2, R5 ;  /* 0x0000000502047221 */ /* 0x002fc80000000000 */
[----:B------:R-:W0:Y:S01]  /*1120*/  SHFL.BFLY PT, R11, R12, 0x4, 0x1f ;  /* 0x0c801f000c0b7f89 */ /* 0x000e2200000e0000 */
[C---:B------:R-:W-:Y:S01]  /*1130*/  FSETP.GEU.AND P2, PT, |R4|.reuse, 1.175494350822287508e-38, PT ;  /* 0x008000000400780b */ /* 0x040fe20003f4e200 */
[C---:B------:R-:W-:Y:S01]  /*1140*/  FMUL R13, R4.reuse, 0.25 ;  /* 0x3e800000040d7820 */ /* 0x040fe20000400000 */
[----:B------:R-:W-:Y:S01]  /*1150*/  FSETP.GT.AND P0, PT, |R4|, 8.50705917302346158658e+37, PT ;  /* 0x7e8000000400780b */ /* 0x000fe20003f04200 */
[----:B------:R-:W1:Y:S01]  /*1160*/  SHFL.BFLY PT, R17, R4, 0x1, 0x1f ;  /* 0x0c201f0004117f89 */ /* 0x000e6200000e0000 */
[----:B---3--:R-:W-:Y:S02]  /*1170*/  FMUL R19, R19, R6 ;  /* 0x0000000613137220 */ /* 0x008fe40000400000 */
[----:B------:R-:W-:-:S03]  /*1180*/  FSEL R13, R13, R4, P0 ;  /* 0x000000040d0d7208 */ /* 0x000fc60000000000 */
[----:B------:R-:W-:Y:S01]  /*1190*/  FSEL R19, R19, RZ, P1 ;  /* 0x000000ff13137208 */ /* 0x000fe20000800000 */
[----:B--2---:R-:W-:-:S03]  /*11a0*/  FADD R10, -R7, R10 ;  /* 0x0000000a070a7221 */ /* 0x004fc60000000100 */
[----:B------:R-:W-:Y:S01]  /*11b0*/  @!P2 FMUL R13, R13, 16777216 ;  /* 0x4b8000000d0da820 */ /* 0x000fe20000400000 */
[C---:B------:R-:W-:Y:S01]  /*11c0*/  FFMA R7, R10.reuse, R19, R7 ;  /* 0x000000130a077223 */ /* 0x040fe20000000007 */
[----:B------:R-:W-:Y:S02]  /*11d0*/  FMUL R6, R10, R10 ;  /* 0x0000000a0a067220 */ /* 0x000fe40000400000 */
[----:B------:R-:W2:Y:S01]  /*11e0*/  MUFU.RCP R14, R13 ;  /* 0x0000000d000e7308 */ /* 0x000ea20000001000 */
[----:B------:R-:W-:Y:S01]  /*11f0*/  @P0 FMUL R5, R5, 0.25 ;  /* 0x3e80000005050820 */ /* 0x000fe20000400000 */
[----:B------:R-:W-:Y:S01]  /*1200*/  FSETP.NEU.AND P0, PT, R4, RZ, PT ;  /* 0x000000ff0400720b */ /* 0x000fe20003f0d000 */
[----:B------:R-:W3:Y:S01]  /*1210*/  SHFL.BFLY PT, R10, R7, 0x2, 0x1f ;  /* 0x0c401f00070a7f89 */ /* 0x000ee200000e0000 */
[----:B------:R-:W-:Y:S01]  /*1220*/  FMUL R6, R3, R6 ;  /* 0x0000000603067220 */ /* 0x000fe20000400000 */
[----:B------:R-:W-:Y:S01]  /*1230*/  @!P2 FMUL R5, R5, 16777216 ;  /* 0x4b8000000505a820 */ /* 0x000fe20000400000 */
[----:B0-----:R-:W-:-:S04]  /*1240*/  FADD R12, R12, R11 ;  /* 0x0000000b0c0c7221 */ /* 0x001fc80000000000 */
[----:B------:R-:W-:Y:S01]  /*1250*/  FFMA R6, R19, R6, R12 ;  /* 0x0000000613067223 */ /* 0x000fe2000000000c */
[----:B-1----:R-:W-:-:S04]  /*1260*/  FADD R16, R4, R17 ;  /* 0x0000001104107221 */ /* 0x002fc80000000000 */
[----:B------:R-:W0:Y:S01]  /*1270*/  SHFL.BFLY PT, R3, R6, 0x2, 0x1f ;  /* 0x0c401f0006037f89 */ /* 0x000e2200000e0000 */
[----:B--2---:R-:W-:Y:S01]  /*1280*/  FMUL R14, R14, R5 ;  /* 0x000000050e0e7220 */ /* 0x004fe20000400000 */
[----:B------:R-:W-:-:S04]  /*1290*/  FSETP.GEU.AND P1, PT, |R16|, 1.175494350822287508e-38, PT ;  /* 0x008000001000780b */ /* 0x000fc80003f2e200 */
[----:B------:R-:W-:Y:S02]  /*12a0*/  FSEL R14, R14, RZ, P0 ;  /* 0x000000ff0e0e7208 */ /* 0x000fe40000000000 */
[----:B------:R-:W-:Y:S01]  /*12b0*/  FSETP.GT.AND P0, PT, |R16|, 8.50705917302346158658e+37, PT ;  /* 0x7e8000001000780b */ /* 0x000fe20003f04200 */
[----:B---3--:R-:W-:-:S04]  /*12c0*/  FADD R10, -R7, R10 ;  /* 0x0000000a070a7221 */ /* 0x008fc80000000100 */
[C---:B------:R-:W-:Y:S01]  /*12d0*/  FMUL R5, R10.reuse, R10 ;  /* 0x0000000a0a057220 */ /* 0x040fe20000400000 */
[----:B------:R-:W-:Y:S01]  /*12e0*/  FFMA R7, R10, R14, R7 ;  /* 0x0000000e0a077223 */ /* 0x000fe20000000007 */
[----:B------:R-:W-:Y:S02]  /*12f0*/  FMUL R10, R16, 0.25 ;  /* 0x3e800000100a7820 */ /* 0x000fe40000400000 */
[----:B------:R-:W-:-:S04]  /*1300*/  FMUL R5, R2, R5 ;  /* 0x0000000502057220 */ /* 0x000fc80000400000 */
[----:B------:R-:W-:Y:S01]  /*1310*/  @P0 FMUL R17, R17, 0.25 ;  /* 0x3e80000011110820 */ /* 0x000fe20000400000 */
[----:B------:R-:W1:Y:S01]  /*1320*/  S2R R2, SR_TID.X ;  /* 0x0000000000027919 */ /* 0x000e620000002100 */
[----:B------:R-:W-:Y:S01]  /*1330*/  FSEL R11, R10, R16, P0 ;  /* 0x000000100a0b7208 */ /* 0x000fe20000000000 */
[----:B0-----:R-:W-:Y:S01]  /*1340*/  FADD R3, R6, R3 ;  /* 0x0000000306037221 */ /* 0x001fe20000000000 */
[----:B------:R-:W-:Y:S01]  /*1350*/  @!P1 FMUL R17, R17, 16777216 ;  /* 0x4b80000011119820 */ /* 0x000fe20000400000 */
[----:B------:R-:W0:Y:S01]  /*1360*/  SHFL.BFLY PT, R6, R7, 0x1, 0x1f ;  /* 0x0c201f0007067f89 */ /* 0x000e2200000e0000 */
[----:B------:R-:W-:Y:S01]  /*1370*/  FSETP.NEU.AND P0, PT, R16, RZ, PT ;  /* 0x000000ff1000720b */ /* 0x000fe20003f0d000 */
[----:B------:R-:W-:Y:S01]  /*1380*/  FFMA R3, R14, R5, R3 ;  /* 0x000000050e037223 */ /* 0x000fe20000000003 */
[----:B------:R-:W-:-:S04]  /*1390*/  @!P1 FMUL R11, R11, 16777216 ;  /* 0x4b8000000b0b9820 */ /* 0x000fc80000400000 */
[----:B------:R-:W2:Y:S01]  /*13a0*/  MUFU.RCP R12, R11 ;  /* 0x0000000b000c7308 */ /* 0x000ea20000001000 */
[----:B------:R-:W3:Y:S01]  /*13b0*/  SHFL.BFLY PT, R10, R3, 0x1, 0x1f ;  /* 0x0c201f00030a7f89 */ /* 0x000ee200000e0000 */
[----:B-1----:R-:W-:Y:S01]  /*13c0*/  ISETP.GE.AND P1, PT, R2, 0x8, PT ;  /* 0x000000080200780c */ /* 0x002fe20003f26270 */
[----:B--2---:R-:W-:Y:S01]  /*13d0*/  FMUL R12, R12, R17 ;  /* 0x000000110c0c7220 */ /* 0x004fe20000400000 */
[----:B0-----:R-:W-:-:S04]  /*13e0*/  FADD R6, -R7, R6 ;  /* 0x0000000607067221 */ /* 0x001fc80000000100 */
[----:B------:R-:W-:Y:S01]  /*13f0*/  FSEL R12, R12, RZ, P0 ;  /* 0x000000ff0c0c7208 */ /* 0x000fe20000000000 */
[----:B------:R-:W-:Y:S01]  /*1400*/  FMUL R13, R6, R6 ;  /* 0x00000006060d7220 */ /* 0x000fe20000400000 */
[----:B------:R-:W-:Y:S01]  /*1410*/  LOP3.LUT P0, RZ, R2, 0x1f, RZ, 0xc0, !PT ;  /* 0x0000001f02ff7812 */ /* 0x000fe2000780c0ff */
[----:B---3--:R-:W-:Y:S02]  /*1420*/  FADD R5, R3, R10 ;  /* 0x0000000a03057221 */ /* 0x008fe40000000000 */
[----:B------:R-:W-:Y:S01]  /*1430*/  FMUL R13, R4, R13 ;  /* 0x0000000d040d7220 */ /* 0x000fe20000400000 */
[----:B------:R-:W-:Y:S01]  /*1440*/  SHF.R.U32.HI R3, RZ, 0x3, R2 ;  /* 0x00000003ff037819 */ /* 0x000fe20000011602 */
[----:B------:R-:W-:Y:S02]  /*1450*/  FFMA R10, R6, R12, R7 ;  /* 0x0000000c060a7223 */ /* 0x000fe40000000007 */
[----:B------:R-:W-:Y:S01]  /*1460*/  FFMA R12, R12, R13, R5 ;  /* 0x0000000d0c0c7223 */ /* 0x000fe20000000005 */
[----:B------:R-:W-:-:S05]  /*1470*/  LOP3.LUT R3, R3, 0x1c, RZ, 0xc0, !PT ;  /* 0x0000001c03037812 */ /* 0x000fca00078ec0ff */
[----:B------:R-:W-:Y:S04]  /*1480*/  @!P0 STS [R3+0x40], R16 ;  /* 0x0000401003008388 */ /* 0x000fe80000000800 */
[----:B------:R-:W-:Y:S04]  /*1490*/  @!P0 STS [R3], R10 ;  /* 0x0000000a03008388 */ /* 0x000fe80000000800 */
[----:B------:R-:W-:Y:S04]  /*14a0*/  @!P0 STS [R3+0x20], R12 ;  /* 0x0000200c03008388 */ /* 0x000fe80000000800 */
[----:B------:R-:W-:Y:S06]  /*14b0*/  BAR.SYNC 0x0 ;  /* 0x0000000000007b1d */ /* 0x000fec0000000000 */
[----:B------:R-:W0:Y:S04]  /*14c0*/  @!P1 LDS R9, [R2.X4+0x40] ;  /* 0x0000400002099984 */ /* 0x000e280000004800 */
[----:B------:R-:W-:Y:S04]  /*14d0*/  @!P1 LDS R0, [R2.X4] ;  /* 0x0000000002009984 */ /* 0x000fe80000004800 */
[----:B------:R-:W1:Y:S04]  /*14e0*/  @!P1 LDS R8, [R2.X4+0x20] ;  /* 0x0000200002089984 */ /* 0x000e680000004800 */
[----:B0-----:R-:W0:Y:S04]  /*14f0*/  SHFL.BFLY PT, R4, R9, 0x4, 0x1f ;  /* 0x0c801f0009047f89 */ /* 0x001e2800000e0000 */
[----:B-1----:R-:W1:Y:S01]  /*1500*/  SHFL.BFLY PT, R7, R8, 0x4, 0x1f ;  /* 0x0c801f0008077f89 */ /* 0x002e6200000e0000 */
[----:B0-----:R-:W-:-:S04]  /*1510*/  FADD R6, R9, R4 ;  /* 0x0000000409067221 */ /* 0x001fc80000000000 */
[C---:B------:R-:W-:Y:S01]  /*1520*/  FMUL R5, R6.reuse, 0.25 ;  /* 0x3e80000006057820 */ /* 0x040fe20000400000 */
[C---:B------:R-:W-:Y:S01]  /*1530*/  FSETP.GEU.AND P1, PT, |R6|.reuse, 1.175494350822287508e-38, PT ;  /* 0x008000000600780b */ /* 0x040fe20003f2e200 */
[----:B------:R-:W0:Y:S01]  /*1540*/  SHFL.BFLY PT, R13, R6, 0x2, 0x1f ;  /* 0x0c401f00060d7f89 */ /* 0x000e2200000e0000 */
[----:B------:R-:W-:Y:S01]  /*1550*/  FSETP.GT.AND P0, PT, |R6|, 8.50705917302346158658e+37, PT ;  /* 0x7e8000000600780b */ /* 0x000fe20003f04200 */
[----:B-1----:R-:W-:-:S03]  /*1560*/  FADD R8, R8, R7 ;  /* 0x0000000708087221 */ /* 0x002fc60000000000 */
[----:B------:R-:W-:Y:S02]  /*1570*/  FSEL R10, R5, R6, P0 ;  /* 0x00000006050a7208 */ /* 0x000fe40000000000 */
[----:B------:R-:W1:Y:S05]  /*1580*/  SHFL.BFLY PT, R5, R0, 0x4, 0x1f ;  /* 0x0c801f0000057f89 */ /* 0x000e6a00000e0000 */
[----:B------:R-:W-:Y:S02]  /*1590*/  @!P1 FMUL R10, R10, 16777216 ;  /* 0x4b8000000a0a9820 */ /* 0x000fe40000400000 */
[----:B------:R-:W-:Y:S02]  /*15a0*/  @P0 FMUL R4, R4, 0.25 ;  /* 0x3e80000004040820 */ /* 0x000fe40000400000 */
[----:B------:R2:W3:Y:S02]  /*15b0*/  MUFU.RCP R11, R10 ;  /* 0x0000000a000b7308 */ /* 0x0004e40000001000 */
[----:B------:R-:W-:Y:S01]  /*15c0*/  @!P1 FMUL R4, R4, 16777216 ;  /* 0x4b80000004049820 */ /* 0x000fe20000400000 */
[C---:B------:R-:W-:Y:S01]  /*15d0*/  FSETP.NEU.AND P1, PT, R6.reuse, RZ, PT ;  /* 0x000000ff0600720b */ /* 0x040fe20003f2d000 */
[----:B0-----:R-:W-:-:S04]  /*15e0*/  FADD R3, R6, R13 ;  /* 0x0000000d06037221 */ /* 0x001fc80000000000 */
[C---:B------:R-:W-:Y:S01]  /*15f0*/  FMUL R12, R3.reuse, 0.25 ;  /* 0x3e800000030c7820 */ /* 0x040fe20000400000 */
[C---:B------:R-:W-:Y:S01]  /*1600*/  FSETP.GEU.AND P2, PT, |R3|.reuse, 1.175494350822287508e-38, PT ;  /* 0x008000000300780b */ /* 0x040fe20003f4e200 */
[----:B--2---:R-:W0:Y:S01]  /*1610*/  SHFL.BFLY PT, R10, R3, 0x1, 0x1f ;  /* 0x0c201f00030a7f89 */ /* 0x004e2200000e0000 */
[----:B------:R-:W-:Y:S01]  /*1620*/  FSETP.GT.AND P0, PT, |R3|, 8.50705917302346158658e+37, PT ;  /* 0x7e8000000300780b */ /* 0x000fe20003f04200 */
[----:B---3--:R-:W-:Y:S01]  /*1630*/  FMUL R11, R11, R4 ;  /* 0x000000040b0b7220 */ /* 0x008fe20000400000 */
[----:B-1----:R-:W-:Y:S02]  /*1640*/  FADD R5, -R0, R5 ;  /* 0x0000000500057221 */ /* 0x002fe40000000100 */
[----:B------:R-:W-:Y:S02]  /*1650*/  FSEL R12, R12, R3, P0 ;  /* 0x000000030c0c7208 */ /* 0x000fe40000000000 */
[----:B------:R-:W-:Y:S01]  /*1660*/  FSEL R11, R11, RZ, P1 ;  /* 0x000000ff0b0b7208 */ /* 0x000fe20000800000 */
[----:B------:R-:W-:-:S04]  /*1670*/  FMUL R4, R5, R5 ;  /* 0x0000000505047220 */ /* 0x000fc80000400000 */
[----:B------:R-:W-:Y:S01]  /*1680*/  FFMA R0, R5, R11, R0 ;  /* 0x0000000b05007223 */ /* 0x000fe20000000000 */
[----:B------:R-:W-:Y:S01]  /*1690*/  @!P2 FMUL R12, R12, 16777216 ;  /* 0x4b8000000c0ca820 */ /* 0x000fe20000400000 */
[----:B------:R-:W-:Y:S01]  /*16a0*/  FMUL R4, R9, R4 ;  /* 0x0000000409047220 */ /* 0x000fe20000400000 */
[----:B------:R-:W-:Y:S01]  /*16b0*/  @P0 FMUL R13, R13, 0.25 ;  /* 0x3e8000000d0d0820 */ /* 0x000fe20000400000 */
[----:B------:R-:W-:Y:S01]  /*16c0*/  FSETP.NEU.AND P0, PT, R3, RZ, PT ;  /* 0x000000ff0300720b */ /* 0x000fe20003f0d000 */
[----:B------:R-:W1:Y:S01]  /*16d0*/  SHFL.BFLY PT, R5, R0, 0x2, 0x1f ;  /* 0x0c401f0000057f89 */ /* 0x000e6200000e0000 */
[----:B------:R-:W-:Y:S01]  /*16e0*/  FFMA R4, R11, R4, R8 ;  /* 0x000000040b047223 */ /* 0x000fe20000000008 */
[----:B------:R-:W2:Y:S01]  /*16f0*/  MUFU.RCP R12, R12 ;  /* 0x0000000c000c7308 */ /* 0x000ea20000001000 */
[----:B------:R-:W-:-:S03]  /*1700*/  @!P2 FMUL R13, R13, 16777216 ;  /* 0x4b8000000d0da820 */ /* 0x000fc60000400000 */
[----:B------:R-:W3:Y:S01]  /*1710*/  SHFL.BFLY PT, R7, R4, 0x2, 0x1f ;  /* 0x0c401f0004077f89 */ /* 0x000ee200000e0000 */
[----:B0-----:R-:W-:-:S04]  /*1720*/  FADD R11, R3, R10 ;  /* 0x0000000a030b7221 */ /* 0x001fc80000000000 */
[C---:B------:R-:W-:Y:S01]  /*1730*/  FMUL R8, R11.reuse, 0.25 ;  /* 0x3e8000000b087820 */ /* 0x040fe20000400000 */
[----:B------:R-:W-:Y:S01]  /*1740*/  FSETP.GEU.AND P1, PT, |R11|, 1.175494350822287508e-38, PT ;  /* 0x008000000b00780b */ /* 0x000fe20003f2e200 */
[----:B--2---:R-:W-:-:S05]  /*1750*/  FMUL R13, R12, R13 ;  /* 0x0000000d0c0d7220 */ /* 0x004fca0000400000 */
[----:B------:R-:W-:Y:S01]  /*1760*/  FSEL R13, R13, RZ, P0 ;  /* 0x000000ff0d0d7208 */ /* 0x000fe20000000000 */
[----:B-1----:R-:W-:Y:S01]  /*1770*/  FADD R5, -R0, R5 ;  /* 0x0000000500057221 */ /* 0x002fe20000000100 */
[----:B------:R-:W-:-:S03]  /*1780*/  FSETP.GT.AND P0, PT, |R11|, 8.50705917302346158658e+37, PT ;  /* 0x7e8000000b00780b */ /* 0x000fc60003f04200 */
[C---:B------:R-:W-:Y:S01]  /*1790*/  FMUL R9, R5.reuse, R5 ;  /* 0x0000000505097220 */ /* 0x040fe20000400000 */
[----:B------:R-:W-:Y:S01]  /*17a0*/  FFMA R0, R5, R13, R0 ;  /* 0x0000000d05007223 */ /* 0x000fe20000000000 */
[----:B---3--:R-:W-:Y:S01]  /*17b0*/  FADD R4, R4, R7 ;  /* 0x0000000704047221 */ /* 0x008fe20000000000 */
[----:B------:R-:W-:Y:S01]  /*17c0*/  FSEL R8, R8, R11, P0 ;  /* 0x0000000b08087208 */ /* 0x000fe20000000000 */
[----:B------:R-:W-:Y:S02]  /*17d0*/  FMUL R9, R6, R9 ;  /* 0x0000000906097220 */ /* 0x000fe40000400000 */
[----:B------:R-:W0:Y:S02]  /*17e0*/  SHFL.BFLY PT, R5, R0, 0x1, 0x1f ;  /* 0x0c201f0000057f89 */ /* 0x000e2400000e0000 */
[----:B------:R-:W-:Y:S01]  /*17f0*/  FFMA R4, R13, R9, R4 ;  /* 0x000000090d047223 */ /* 0x000fe20000000004 */
[----:B------:R-:W-:Y:S01]  /*1800*/  @!P1 FMUL R8, R8, 16777216 ;  /* 0x4b80000008089820 */ /* 0x000fe20000400000 */
[----:B------:R-:W-:Y:S01]  /*1810*/  @P0 FMUL R10, R10, 0.25 ;  /* 0x3e8000000a0a0820 */ /* 0x000fe20000400000 */
[----:B------:R-:W-:-:S02]  /*1820*/  LOP3.LUT P0, RZ, R2, 0x7, RZ, 0xc0, !PT ;  /* 0x0000000702ff7812 */ /* 0x000fc4000780c0ff */
[----:B------:R-:W1:Y:S01]  /*1830*/  SHFL.BFLY PT, R7, R4, 0x1, 0x1f ;  /* 0x0c201f0004077f89 */ /* 0x000e6200000e0000 */
[----:B------:R-:W2:Y:S01]  /*1840*/  MUFU.RCP R9, R8 ;  /* 0x0000000800097308 */ /* 0x000ea20000001000 */
[----:B------:R-:W-:Y:S01]  /*1850*/  @!P1 FMUL R10, R10, 16777216 ;  /* 0x4b8000000a0a9820 */ /* 0x000fe20000400000 */
[----:B------:R-:W-:Y:S02]  /*1860*/  FSETP.NEU.AND P1, PT, R11, RZ, PT ;  /* 0x000000ff0b00720b */ /* 0x000fe40003f2d000 */
[----:B------:R-:W-:Y:S01]  /*1870*/  ISETP.LT.AND P0, PT, R2, 0x8, !P0 ;  /* 0x000000080200780c */ /* 0x000fe20004701270 */
[----:B0-----:R-:W-:Y:S01]  /*1880*/  FADD R5, -R0, R5 ;  /* 0x0000000500057221 */ /* 0x001fe20000000100 */
[----:B--2---:R-:W-:-:S11]  /*1890*/  FMUL R9, R9, R10 ;  /* 0x0000000a09097220 */ /* 0x004fd60000400000 */
[----:B------:R-:W-:Y:S01]  /*18a0*/  @P0 STS [R2.X4+0x40], R11 ;  /* 0x0000400b02000388 */ /* 0x000fe20000004800 */
[----:B------:R-:W-:Y:S01]  /*18b0*/  FMUL R10, R5, R5 ;  /* 0x00000005050a7220 */ /* 0x000fe20000400000 */
[----:B------:R-:W-:Y:S01]  /*18c0*/  FSEL R9, R9, RZ, P1 ;  /* 0x000000ff09097208 */ /* 0x000fe20000800000 */
[----:B-1----:R-:W-:Y:S02]  /*18d0*/  FADD R6, R4, R7 ;  /* 0x0000000704067221 */ /* 0x002fe40000000000 */
[----:B------:R-:W-:Y:S01]  /*18e0*/  FMUL R10, R3, R10 ;  /* 0x0000000a030a7220 */ /* 0x000fe20000400000 */
[----:B------:R-:W-:Y:S01]  /*18f0*/  MOV R3, UR5 ;  /* 0x0000000500037c02 */ /* 0x000fe20008000f00 */
[----:B------:R-:W-:Y:S02]  /*1900*/  FFMA R5, R5, R9, R0 ;  /* 0x0000000905057223 */ /* 0x000fe40000000000 */
[----:B------:R-:W-:-:S03]  /*1910*/  FFMA R9, R9, R10, R6 ;  /* 0x0000000a09097223 */ /* 0x000fc60000000006 */
[----:B------:R-:W-:Y:S04]  /*1920*/  @P0 STS [R2.X4], R5 ;  /* 0x0000000502000388 */ /* 0x000fe80000004800 */
[----:B------:R-:W-:Y:S04]  /*1930*/  @P0 STS [R2.X4+0x20], R9 ;  /* 0x0000200902000388 */ /* 0x000fe80000004800 */
[----:B------:R-:W-:Y:S06]  /*1940*/  BAR.SYNC 0x0 ;  /* 0x0000000000007b1d */ /* 0x000fec0000000000 */
[----:B------:R-:W0:Y:S01]  /*1950*/  LDS R0, [RZ] ;  /* 0x00000000ff007984 */ /* 0x000e220000000800 */
[----:B------:R-:W-:-:S02]  /*1960*/  PLOP3.LUT P0, PT, PT, PT, UP0, 0x40, 0x0 ;  /* 0x000000000000781c */ /* 0x000fc40003f0e808 */
[----:B------:R-:W-:Y:S01]  /*1970*/  MOV R2, UR4 ;  /* 0x0000000400027c02 */ /* 0x000fe20008000f00 */
[----:B------:R-:W1:Y:S04]  /*1980*/  LDS R4, [0x20] ;  /* 0x00002000ff047984 */ /* 0x000e680000000800 */
[----:B------:R-:W-:Y:S06]  /*1990*/  BAR.SYNC 0x0 ;  /* 0x0000000000007b1d */ /* 0x000fec0000000000 */
[----:B------:R-:W-:Y:S01]  /*19a0*/  ISETP.EQ.AND P0, PT, R15, RZ, P0 ;  /* 0x000000ff0f00720c */ /* 0x000fe20000702270 */
[----:B0-----:R-:W-:Y:S04]  /*19b0*/  STS [RZ], R0 ;  /* 0x00000000ff007388 */ /* 0x001fe80000000800 */
[----:B------:R-:W-:Y:S06]  /*19c0*/  BAR.SYNC 0x0 ;  /* 0x0000000000007b1d */ /* 0x000fec0000000000 */
[----:B------:R-:W0:Y:S04]  /*19d0*/  LDS R7, [RZ] ;  /* 0x00000000ff077984 */ /* 0x000e280000000800 */
[----:B------:R-:W-:Y:S06]  /*19e0*/  BAR.SYNC 0x0 ;  /* 0x0000000000007b1d */ /* 0x000fec0000000000 */
[----:B-1----:R-:W-:Y:S04]  /*19f0*/  STS [RZ], R4 ;  /* 0x00000004ff007388 */ /* 0x002fe80000000800 */
[----:B------:R-:W-:Y:S06]  /*1a00*/  BAR.SYNC 0x0 ;  /* 0x0000000000007b1d */ /* 0x000fec0000000000 */
[----:B0-----:R0:W-:Y:S01]  /*1a10*/  @P0 STG.E [R2.64], R7 ;  /* 0x0000000702000986 */ /* 0x0011e2000c10190a */
[----:B------:R-:W-:Y:S05]  /*1a20*/  @!P0 EXIT ;  /* 0x000000000000894d */ /* 0x000fea0003800000 */
[----:B------:R-:W1:Y:S01]  /*1a30*/  LDS R5, [RZ] ;  /* 0x00000000ff057984 */ /* 0x000e620000000800 */
[----:B0-----:R-:W-:-:S02]  /*1a40*/  MOV R2, UR6 ;  /* 0x0000000600027c02 */ /* 0x001fc40008000f00 */
[----:B------:R-:W-:-:S05]  /*1a50*/  MOV R3, UR7 ;  /* 0x0000000700037c02 */ /* 0x000fca0008000f00 */
[----:B-1----:R-:W-:Y:S01]  /*1a60*/  STG.E [R2.64], R5 ;  /* 0x0000000502007986 */ /* 0x002fe2000c10190a */
[----:B------:R-:W-:Y:S05]  /*1a70*/  EXIT ;  /* 0x000000000000794d */ /* 0x000fea0003800000 */
.L_x_4:
[----:B------:R-:W-:-:S00]  /*1a80*/  BRA `(.L_x_4) ;  /* 0xfffffff000007947 */ /* 0x000fc0000383ffff */
[----:B------:R-:W-:-:S00]  /*1a90*/  NOP ;  /* 0x0000000000007918 */ /* 0x000fc00000000000 */
        /* <DEDUP_REMOVED lines=14> */
.L_x_5:


//--------------------- .nv.shared.triton__0d1d2d345de6de --------------------------
	.section	.nv.shared.triton__0d1d2d345de6de,"aw",@nobits
	.align	16
